//
// Generated by NVIDIA NVVM Compiler
//
// Compiler Build ID: CL-36424714
// Cuda compilation tools, release 13.0, V13.0.88
// Based on NVVM 20.0.0
//

.version 9.0
.target sm_100
.address_size 64

	// .globl	_Z21device_set_parametersPbS_S_P11Vertex_infoPiii

.visible .entry _Z21device_set_parametersPbS_S_P11Vertex_infoPiii(
	.param .u64 .ptr .align 1 _Z21device_set_parametersPbS_S_P11Vertex_infoPiii_param_0,
	.param .u64 .ptr .align 1 _Z21device_set_parametersPbS_S_P11Vertex_infoPiii_param_1,
	.param .u64 .ptr .align 1 _Z21device_set_parametersPbS_S_P11Vertex_infoPiii_param_2,
	.param .u64 .ptr .align 1 _Z21device_set_parametersPbS_S_P11Vertex_infoPiii_param_3,
	.param .u64 .ptr .align 1 _Z21device_set_parametersPbS_S_P11Vertex_infoPiii_param_4,
	.param .u32 _Z21device_set_parametersPbS_S_P11Vertex_infoPiii_param_5,
	.param .u32 _Z21device_set_parametersPbS_S_P11Vertex_infoPiii_param_6
)
{
	.reg .pred 	%p<3>;
	.reg .b16 	%rs<3>;
	.reg .b32 	%r<9>;
	.reg .b64 	%rd<19>;

	ld.param.u64 	%rd1, [_Z21device_set_parametersPbS_S_P11Vertex_infoPiii_param_0];
	ld.param.u64 	%rd2, [_Z21device_set_parametersPbS_S_P11Vertex_infoPiii_param_1];
	ld.param.u64 	%rd3, [_Z21device_set_parametersPbS_S_P11Vertex_infoPiii_param_2];
	ld.param.u64 	%rd4, [_Z21device_set_parametersPbS_S_P11Vertex_infoPiii_param_3];
	ld.param.u64 	%rd5, [_Z21device_set_parametersPbS_S_P11Vertex_infoPiii_param_4];
	ld.param.u32 	%r3, [_Z21device_set_parametersPbS_S_P11Vertex_infoPiii_param_5];
	ld.param.u32 	%r2, [_Z21device_set_parametersPbS_S_P11Vertex_infoPiii_param_6];
	mov.u32 	%r4, %ntid.x;
	mov.u32 	%r5, %ctaid.x;
	mov.u32 	%r6, %tid.x;
	mad.lo.s32 	%r1, %r4, %r5, %r6;
	setp.ge.s32 	%p1, %r1, %r3;
	@%p1 bra 	$L__BB0_2;
	cvta.to.global.u64 	%rd6, %rd5;
	cvta.to.global.u64 	%rd7, %rd2;
	cvta.to.global.u64 	%rd8, %rd3;
	cvta.to.global.u64 	%rd9, %rd1;
	cvta.to.global.u64 	%rd10, %rd4;
	cvt.s64.s32 	%rd11, %r1;
	mul.wide.s32 	%rd12, %r1, 4;
	add.s64 	%rd13, %rd6, %rd12;
	mov.b32 	%r7, 0;
	st.global.u32 	[%rd13], %r7;
	add.s64 	%rd14, %rd7, %rd11;
	mov.b16 	%rs1, 0;
	st.global.u8 	[%rd14], %rs1;
	add.s64 	%rd15, %rd8, %rd11;
	st.global.u8 	[%rd15], %rs1;
	setp.eq.s32 	%p2, %r1, %r2;
	selp.u16 	%rs2, 1, 0, %p2;
	add.s64 	%rd16, %rd9, %rd11;
	st.global.u8 	[%rd16], %rs2;
	mul.wide.s32 	%rd17, %r1, 8;
	add.s64 	%rd18, %rd10, %rd17;
	mov.b32 	%r8, 2147483647;
	st.global.u32 	[%rd18+4], %r8;
$L__BB0_2:
	ret;

}
	// .globl	_Z11search_pathPiP11Vertex_infoPbS2_S_ii
.visible .entry _Z11search_pathPiP11Vertex_infoPbS2_S_ii(
	.param .u64 .ptr .align 1 _Z11search_pathPiP11Vertex_infoPbS2_S_ii_param_0,
	.param .u64 .ptr .align 1 _Z11search_pathPiP11Vertex_infoPbS2_S_ii_param_1,
	.param .u64 .ptr .align 1 _Z11search_pathPiP11Vertex_infoPbS2_S_ii_param_2,
	.param .u64 .ptr .align 1 _Z11search_pathPiP11Vertex_infoPbS2_S_ii_param_3,
	.param .u64 .ptr .align 1 _Z11search_pathPiP11Vertex_infoPbS2_S_ii_param_4,
	.param .u32 _Z11search_pathPiP11Vertex_infoPbS2_S_ii_param_5,
	.param .u32 _Z11search_pathPiP11Vertex_infoPbS2_S_ii_param_6
)
{
	.reg .pred 	%p<54>;
	.reg .b16 	%rs<25>;
	.reg .b32 	%r<49>;
	.reg .b64 	%rd<60>;

	ld.param.u64 	%rd32, [_Z11search_pathPiP11Vertex_infoPbS2_S_ii_param_0];
	ld.param.u64 	%rd33, [_Z11search_pathPiP11Vertex_infoPbS2_S_ii_param_1];
	ld.param.u64 	%rd34, [_Z11search_pathPiP11Vertex_infoPbS2_S_ii_param_2];
	ld.param.u64 	%rd35, [_Z11search_pathPiP11Vertex_infoPbS2_S_ii_param_3];
	ld.param.u64 	%rd36, [_Z11search_pathPiP11Vertex_infoPbS2_S_ii_param_4];
	ld.param.u32 	%r23, [_Z11search_pathPiP11Vertex_infoPbS2_S_ii_param_5];
	ld.param.u32 	%r24, [_Z11search_pathPiP11Vertex_infoPbS2_S_ii_param_6];
	cvta.to.global.u64 	%rd1, %rd36;
	cvta.to.global.u64 	%rd2, %rd32;
	cvta.to.global.u64 	%rd3, %rd33;
	cvta.to.global.u64 	%rd4, %rd35;
	cvta.to.global.u64 	%rd5, %rd34;
	mov.u32 	%r25, %ntid.x;
	mov.u32 	%r26, %ctaid.x;
	mov.u32 	%r27, %tid.x;
	mad.lo.s32 	%r1, %r25, %r26, %r27;
	setp.ge.s32 	%p11, %r1, %r23;
	@%p11 bra 	$L__BB1_40;
	cvt.s64.s32 	%rd37, %r1;
	add.s64 	%rd6, %rd5, %rd37;
	ld.global.u8 	%rs1, [%rd6];
	setp.eq.s16 	%p12, %rs1, 0;
	@%p12 bra 	$L__BB1_40;
	cvt.s64.s32 	%rd38, %r24;
	add.s64 	%rd39, %rd5, %rd38;
	ld.global.u8 	%rs2, [%rd39];
	setp.ne.s16 	%p13, %rs2, 0;
	@%p13 bra 	$L__BB1_40;
	mov.b16 	%rs3, 0;
	st.global.u8 	[%rd6], %rs3;
	add.s64 	%rd41, %rd4, %rd37;
	mov.b16 	%rs4, 1;
	st.global.u8 	[%rd41], %rs4;
	mul.wide.s32 	%rd42, %r1, 8;
	add.s64 	%rd43, %rd3, %rd42;
	ld.global.u32 	%r2, [%rd43+4];
	setp.lt.s32 	%p14, %r23, 1;
	@%p14 bra 	$L__BB1_40;
	mul.lo.s32 	%r3, %r23, %r1;
	and.b32  	%r4, %r23, 3;
	setp.lt.u32 	%p15, %r23, 4;
	mov.b32 	%r46, 0;
	@%p15 bra 	$L__BB1_31;
	and.b32  	%r46, %r23, 2147483644;
	neg.s32 	%r45, %r46;
	add.s64 	%rd55, %rd5, 1;
	add.s64 	%rd54, %rd4, 3;
	add.s64 	%rd53, %rd1, 8;
	add.s64 	%rd52, %rd3, 16;
	mov.u32 	%r44, %r3;
$L__BB1_6:
	mul.wide.s32 	%rd44, %r44, 4;
	add.s64 	%rd45, %rd2, %rd44;
	add.s64 	%rd15, %rd45, 8;
	ld.global.u32 	%r9, [%rd45];
	ld.global.u8 	%rs5, [%rd55+-1];
	setp.ne.s16 	%p17, %rs5, 0;
	mov.pred 	%p49, -1;
	@%p17 bra 	$L__BB1_8;
	ld.global.u8 	%rs6, [%rd54+-3];
	setp.ne.s16 	%p49, %rs6, 0;
$L__BB1_8:
	setp.lt.s32 	%p18, %r9, 1;
	or.pred  	%p19, %p49, %p18;
	@%p19 bra 	$L__BB1_12;
	atom.relaxed.global.cas.b32 	%r29, [%rd53+-8], 0, 1;
	setp.eq.s32 	%p20, %r29, 1;
	@%p20 bra 	$L__BB1_12;
	ld.global.u8 	%rs7, [%rd55+-1];
	setp.ne.s16 	%p21, %rs7, 0;
	@%p21 bra 	$L__BB1_12;
	mov.b16 	%rs8, 1;
	st.global.u8 	[%rd55+-1], %rs8;
	mov.b32 	%r30, 0;
	st.global.u32 	[%rd53+-8], %r30;
	st.global.u32 	[%rd52+-16], %r1;
	min.s32 	%r31, %r2, %r9;
	st.global.u32 	[%rd52+-12], %r31;
$L__BB1_12:
	ld.global.u32 	%r10, [%rd15+-4];
	ld.global.u8 	%rs9, [%rd55];
	setp.ne.s16 	%p23, %rs9, 0;
	mov.pred 	%p50, -1;
	@%p23 bra 	$L__BB1_14;
	ld.global.u8 	%rs10, [%rd54+-2];
	setp.ne.s16 	%p50, %rs10, 0;
$L__BB1_14:
	setp.lt.s32 	%p24, %r10, 1;
	or.pred  	%p25, %p50, %p24;
	@%p25 bra 	$L__BB1_18;
	atom.relaxed.global.cas.b32 	%r32, [%rd53+-4], 0, 1;
	setp.eq.s32 	%p26, %r32, 1;
	@%p26 bra 	$L__BB1_18;
	ld.global.u8 	%rs11, [%rd55];
	setp.ne.s16 	%p27, %rs11, 0;
	@%p27 bra 	$L__BB1_18;
	mov.b16 	%rs12, 1;
	st.global.u8 	[%rd55], %rs12;
	mov.b32 	%r33, 0;
	st.global.u32 	[%rd53+-4], %r33;
	st.global.u32 	[%rd52+-8], %r1;
	min.s32 	%r34, %r2, %r10;
	st.global.u32 	[%rd52+-4], %r34;
$L__BB1_18:
	ld.global.u32 	%r11, [%rd15];
	ld.global.u8 	%rs13, [%rd55+1];
	setp.ne.s16 	%p29, %rs13, 0;
	mov.pred 	%p51, -1;
	@%p29 bra 	$L__BB1_20;
	ld.global.u8 	%rs14, [%rd54+-1];
	setp.ne.s16 	%p51, %rs14, 0;
$L__BB1_20:
	setp.lt.s32 	%p30, %r11, 1;
	or.pred  	%p31, %p51, %p30;
	@%p31 bra 	$L__BB1_24;
	atom.relaxed.global.cas.b32 	%r35, [%rd53], 0, 1;
	setp.eq.s32 	%p32, %r35, 1;
	@%p32 bra 	$L__BB1_24;
	ld.global.u8 	%rs15, [%rd55+1];
	setp.ne.s16 	%p33, %rs15, 0;
	@%p33 bra 	$L__BB1_24;
	mov.b16 	%rs16, 1;
	st.global.u8 	[%rd55+1], %rs16;
	mov.b32 	%r36, 0;
	st.global.u32 	[%rd53], %r36;
	st.global.u32 	[%rd52], %r1;
	min.s32 	%r37, %r2, %r11;
	st.global.u32 	[%rd52+4], %r37;
$L__BB1_24:
	ld.global.u32 	%r12, [%rd15+4];
	ld.global.u8 	%rs17, [%rd55+2];
	setp.ne.s16 	%p35, %rs17, 0;
	mov.pred 	%p52, -1;
	@%p35 bra 	$L__BB1_26;
	ld.global.u8 	%rs18, [%rd54];
	setp.ne.s16 	%p52, %rs18, 0;
$L__BB1_26:
	setp.lt.s32 	%p36, %r12, 1;
	or.pred  	%p37, %p52, %p36;
	@%p37 bra 	$L__BB1_30;
	atom.relaxed.global.cas.b32 	%r38, [%rd53+4], 0, 1;
	setp.eq.s32 	%p38, %r38, 1;
	@%p38 bra 	$L__BB1_30;
	ld.global.u8 	%rs19, [%rd55+2];
	setp.ne.s16 	%p39, %rs19, 0;
	@%p39 bra 	$L__BB1_30;
	mov.b16 	%rs20, 1;
	st.global.u8 	[%rd55+2], %rs20;
	mov.b32 	%r39, 0;
	st.global.u32 	[%rd53+4], %r39;
	st.global.u32 	[%rd52+8], %r1;
	min.s32 	%r40, %r2, %r12;
	st.global.u32 	[%rd52+12], %r40;
$L__BB1_30:
	add.s32 	%r45, %r45, 4;
	add.s32 	%r44, %r44, 4;
	add.s64 	%rd55, %rd55, 4;
	add.s64 	%rd54, %rd54, 4;
	add.s64 	%rd53, %rd53, 16;
	add.s64 	%rd52, %rd52, 32;
	setp.ne.s32 	%p40, %r45, 0;
	@%p40 bra 	$L__BB1_6;
$L__BB1_31:
	setp.eq.s32 	%p41, %r4, 0;
	@%p41 bra 	$L__BB1_40;
	cvt.u64.u32 	%rd46, %r46;
	mul.wide.u32 	%rd47, %r46, 4;
	add.s64 	%rd59, %rd1, %rd47;
	mul.wide.u32 	%rd48, %r46, 8;
	add.s64 	%rd49, %rd48, %rd3;
	add.s64 	%rd58, %rd49, 4;
	add.s64 	%rd57, %rd4, %rd46;
	add.s64 	%rd56, %rd5, %rd46;
	add.s32 	%r48, %r46, %r3;
	neg.s32 	%r47, %r4;
$L__BB1_33:
	.pragma "nounroll";
	mul.wide.s32 	%rd50, %r48, 4;
	add.s64 	%rd51, %rd2, %rd50;
	ld.global.u32 	%r20, [%rd51];
	ld.global.u8 	%rs21, [%rd56];
	setp.ne.s16 	%p43, %rs21, 0;
	mov.pred 	%p53, -1;
	@%p43 bra 	$L__BB1_35;
	ld.global.u8 	%rs22, [%rd57];
	setp.ne.s16 	%p53, %rs22, 0;
$L__BB1_35:
	setp.lt.s32 	%p44, %r20, 1;
	or.pred  	%p45, %p53, %p44;
	@%p45 bra 	$L__BB1_39;
	atom.relaxed.global.cas.b32 	%r41, [%rd59], 0, 1;
	setp.eq.s32 	%p46, %r41, 1;
	@%p46 bra 	$L__BB1_39;
	ld.global.u8 	%rs23, [%rd56];
	setp.ne.s16 	%p47, %rs23, 0;
	@%p47 bra 	$L__BB1_39;
	mov.b16 	%rs24, 1;
	st.global.u8 	[%rd56], %rs24;
	mov.b32 	%r42, 0;
	st.global.u32 	[%rd59], %r42;
	st.global.u32 	[%rd58+-4], %r1;
	min.s32 	%r43, %r2, %r20;
	st.global.u32 	[%rd58], %r43;
$L__BB1_39:
	add.s64 	%rd59, %rd59, 4;
	add.s64 	%rd58, %rd58, 8;
	add.s64 	%rd57, %rd57, 1;
	add.s64 	%rd56, %rd56, 1;
	add.s32 	%r48, %r48, 1;
	add.s32 	%r47, %r47, 1;
	setp.ne.s32 	%p48, %r47, 0;
	@%p48 bra 	$L__BB1_33;
$L__BB1_40:
	ret;

}
	// .globl	_Z21set_residual_capacityP11Vertex_infoPbPiii
.visible .entry _Z21set_residual_capacityP11Vertex_infoPbPiii(
	.param .u64 .ptr .align 1 _Z21set_residual_capacityP11Vertex_infoPbPiii_param_0,
	.param .u64 .ptr .align 1 _Z21set_residual_capacityP11Vertex_infoPbPiii_param_1,
	.param .u64 .ptr .align 1 _Z21set_residual_capacityP11Vertex_infoPbPiii_param_2,
	.param .u32 _Z21set_residual_capacityP11Vertex_infoPbPiii_param_3,
	.param .u32 _Z21set_residual_capacityP11Vertex_infoPbPiii_param_4
)
{
	.reg .pred 	%p<3>;
	.reg .b16 	%rs<2>;
	.reg .b32 	%r<15>;
	.reg .b64 	%rd<15>;

	ld.param.u64 	%rd1, [_Z21set_residual_capacityP11Vertex_infoPbPiii_param_0];
	ld.param.u64 	%rd2, [_Z21set_residual_capacityP11Vertex_infoPbPiii_param_1];
	ld.param.u64 	%rd3, [_Z21set_residual_capacityP11Vertex_infoPbPiii_param_2];
	ld.param.u32 	%r2, [_Z21set_residual_capacityP11Vertex_infoPbPiii_param_3];
	ld.param.u32 	%r3, [_Z21set_residual_capacityP11Vertex_infoPbPiii_param_4];
	mov.u32 	%r4, %ctaid.x;
	mov.u32 	%r5, %ntid.x;
	mov.u32 	%r6, %tid.x;
	mad.lo.s32 	%r1, %r4, %r5, %r6;
	setp.ge.s32 	%p1, %r1, %r2;
	@%p1 bra 	$L__BB2_3;
	cvta.to.global.u64 	%rd4, %rd2;
	cvt.s64.s32 	%rd5, %r1;
	add.s64 	%rd6, %rd4, %rd5;
	ld.global.u8 	%rs1, [%rd6];
	setp.eq.s16 	%p2, %rs1, 0;
	@%p2 bra 	$L__BB2_3;
	cvta.to.global.u64 	%rd7, %rd3;
	cvta.to.global.u64 	%rd8, %rd1;
	mul.wide.s32 	%rd9, %r1, 8;
	add.s64 	%rd10, %rd8, %rd9;
	ld.global.u32 	%r7, [%rd10];
	mad.lo.s32 	%r8, %r7, %r2, %r1;
	mul.wide.s32 	%rd11, %r8, 4;
	add.s64 	%rd12, %rd7, %rd11;
	ld.global.u32 	%r9, [%rd12];
	sub.s32 	%r10, %r9, %r3;
	st.global.u32 	[%rd12], %r10;
	ld.global.u32 	%r11, [%rd10];
	mad.lo.s32 	%r12, %r2, %r1, %r11;
	mul.wide.s32 	%rd13, %r12, 4;
	add.s64 	%rd14, %rd7, %rd13;
	ld.global.u32 	%r13, [%rd14];
	add.s32 	%r14, %r13, %r3;
	st.global.u32 	[%rd14], %r14;
$L__BB2_3:
	ret;

}


// ===== COMPILED SASS (sm_100) =====

	.target	sm_100

	.elftype	@"ET_EXEC"


//--------------------- .note.nv.tkinfo           --------------------------
	.section	.note.nv.tkinfo,"",@"SHT_NOTE"
	.sectionflags	@"SHF_NOTE_NV_TKINFO"
	.tkinfo
        /*0018*/ 	.word	0x00000002
        /*0030*/ 	.string	""
        /*0030*/ 	.string	"ptxas"
        /*0030*/ 	.string	"Cuda compilation tools, release 13.0, V13.0.88"
        /*0030*/ 	.string	"Build cuda_13.0.r13.0/compiler.36424714_0"
        /*0030*/ 	.string	"-arch sm_100 -m 64 "



//--------------------- .note.nv.cuinfo           --------------------------
	.section	.note.nv.cuinfo,"",@"SHT_NOTE"
	.sectionflags	@"SHF_NOTE_NV_CUINFO"
        /*0018*/ 	.short	0x0002
        /*001a*/ 	.short	0x0064
        /*001c*/ 	.short	0x0082
	.zero		2


//--------------------- .nv.info                  --------------------------
	.section	.nv.info,"",@"SHT_CUDA_INFO"
	.align	4


	//----- nvinfo : EIATTR_REGCOUNT
	.align		4
        /*0000*/ 	.byte	0x04, 0x2f
        /*0002*/ 	.short	(.L_1 - .L_0)
	.align		4
.L_0:
        /*0004*/ 	.word	index@(_Z21device_set_parametersPbS_S_P11Vertex_infoPiii)
        /*0008*/ 	.word	0x00000012


	//----- nvinfo : EIATTR_FRAME_SIZE
	.align		4
.L_1:
        /*000c*/ 	.byte	0x04, 0x11
        /*000e*/ 	.short	(.L_3 - .L_2)
	.align		4
.L_2:
        /*0010*/ 	.word	index@(_Z21device_set_parametersPbS_S_P11Vertex_infoPiii)
        /*0014*/ 	.word	0x00000000


	//----- nvinfo : EIATTR_REGCOUNT
	.align		4
.L_3:
        /*0018*/ 	.byte	0x04, 0x2f
        /*001a*/ 	.short	(.L_5 - .L_4)
	.align		4
.L_4:
        /*001c*/ 	.word	index@(_Z11search_pathPiP11Vertex_infoPbS2_S_ii)
        /*0020*/ 	.word	0x0000001c


	//----- nvinfo : EIATTR_FRAME_SIZE
	.align		4
.L_5:
        /*0024*/ 	.byte	0x04, 0x11
        /*0026*/ 	.short	(.L_7 - .L_6)
	.align		4
.L_6:
        /*0028*/ 	.word	index@(_Z11search_pathPiP11Vertex_infoPbS2_S_ii)
        /*002c*/ 	.word	0x00000000


	//----- nvinfo : EIATTR_REGCOUNT
	.align		4
.L_7:
        /*0030*/ 	.byte	0x04, 0x2f
        /*0032*/ 	.short	(.L_9 - .L_8)
	.align		4
.L_8:
        /*0034*/ 	.word	index@(_Z21set_residual_capacityP11Vertex_infoPbPiii)
        /*0038*/ 	.word	0x0000000e


	//----- nvinfo : EIATTR_FRAME_SIZE
	.align		4
.L_9:
        /*003c*/ 	.byte	0x04, 0x11
        /*003e*/ 	.short	(.L_11 - .L_10)
	.align		4
.L_10:
        /*0040*/ 	.word	index@(_Z21set_residual_capacityP11Vertex_infoPbPiii)
        /*0044*/ 	.word	0x00000000


	//----- nvinfo : EIATTR_MIN_STACK_SIZE
	.align		4
.L_11:
        /*0048*/ 	.byte	0x04, 0x12
        /*004a*/ 	.short	(.L_13 - .L_12)
	.align		4
.L_12:
        /*004c*/ 	.word	index@(_Z21set_residual_capacityP11Vertex_infoPbPiii)
        /*0050*/ 	.word	0x00000000


	//----- nvinfo : EIATTR_MIN_STACK_SIZE
	.align		4
.L_13:
        /*0054*/ 	.byte	0x04, 0x12
        /*0056*/ 	.short	(.L_15 - .L_14)
	.align		4
.L_14:
        /*0058*/ 	.word	index@(_Z11search_pathPiP11Vertex_infoPbS2_S_ii)
        /*005c*/ 	.word	0x00000000


	//----- nvinfo : EIATTR_MIN_STACK_SIZE
	.align		4
.L_15:
        /*0060*/ 	.byte	0x04, 0x12
        /*0062*/ 	.short	(.L_17 - .L_16)
	.align		4
.L_16:
        /*0064*/ 	.word	index@(_Z21device_set_parametersPbS_S_P11Vertex_infoPiii)
        /*0068*/ 	.word	0x00000000
.L_17:


//--------------------- .nv.compat                --------------------------
	.section	.nv.compat,"",@"SHT_CUDA_COMPAT_INFO"
	.align	4
        /*0000*/ 	.byte	0x02, 0x09, 0x00, 0x00, 0x02, 0x02, 0x01, 0x00, 0x02, 0x05, 0x05, 0x00, 0x03, 0x07, 0x01, 0x01
        /*0010*/ 	.byte	0x02, 0x03, 0x00, 0x00, 0x02, 0x06, 0x01, 0x00, 0x04, 0x0b, 0x08, 0x00, 0x09, 0x00, 0x00, 0x00
        /*0020*/ 	.byte	0x00, 0x00, 0x00, 0x00


//--------------------- .nv.info._Z21set_residual_capacityP11Vertex_infoPbPiii --------------------------
	.section	.nv.info._Z21set_residual_capacityP11Vertex_infoPbPiii,"",@"SHT_CUDA_INFO"
	.sectionflags	@""
	.align	4


	//----- nvinfo : EIATTR_CUDA_API_VERSION
	.align		4
        /*0000*/ 	.byte	0x04, 0x37
        /*0002*/ 	.short	(.L_19 - .L_18)
.L_18:
        /*0004*/ 	.word	0x00000082


	//----- nvinfo : EIATTR_KPARAM_INFO
	.align		4
.L_19:
        /*0008*/ 	.byte	0x04, 0x17
        /*000a*/ 	.short	(.L_21 - .L_20)
.L_20:
        /*000c*/ 	.word	0x00000000
        /*0010*/ 	.short	0x0004
        /*0012*/ 	.short	0x001c
        /*0014*/ 	.byte	0x00, 0xf0, 0x11, 0x00


	//----- nvinfo : EIATTR_KPARAM_INFO
	.align		4
.L_21:
        /*0018*/ 	.byte	0x04, 0x17
        /*001a*/ 	.short	(.L_23 - .L_22)
.L_22:
        /*001c*/ 	.word	0x00000000
        /*0020*/ 	.short	0x0003
        /*0022*/ 	.short	0x0018
        /*0024*/ 	.byte	0x00, 0xf0, 0x11, 0x00


	//----- nvinfo : EIATTR_KPARAM_INFO
	.align		4
.L_23:
        /*0028*/ 	.byte	0x04, 0x17
        /*002a*/ 	.short	(.L_25 - .L_24)
.L_24:
        /*002c*/ 	.word	0x00000000
        /*0030*/ 	.short	0x0002
        /*0032*/ 	.short	0x0010
        /*0034*/ 	.byte	0x00, 0xf5, 0x21, 0x00


	//----- nvinfo : EIATTR_KPARAM_INFO
	.align		4
.L_25:
        /*0038*/ 	.byte	0x04, 0x17
        /*003a*/ 	.short	(.L_27 - .L_26)
.L_26:
        /*003c*/ 	.word	0x00000000
        /*0040*/ 	.short	0x0001
        /*0042*/ 	.short	0x0008
        /*0044*/ 	.byte	0x00, 0xf5, 0x21, 0x00


	//----- nvinfo : EIATTR_KPARAM_INFO
	.align		4
.L_27:
        /*0048*/ 	.byte	0x04, 0x17
        /*004a*/ 	.short	(.L_29 - .L_28)
.L_28:
        /*004c*/ 	.word	0x00000000
        /*0050*/ 	.short	0x0000
        /*0052*/ 	.short	0x0000
        /*0054*/ 	.byte	0x00, 0xf5, 0x21, 0x00


	//----- nvinfo : EIATTR_SPARSE_MMA_MASK
	.align		4
.L_29:
        /*0058*/ 	.byte	0x03, 0x50
        /*005a*/ 	.short	0x0000


	//----- nvinfo : EIATTR_MAXREG_COUNT
	.align		4
        /*005c*/ 	.byte	0x03, 0x1b
        /*005e*/ 	.short	0x00ff


	//----- nvinfo : EIATTR_MERCURY_ISA_VERSION
	.align		4
        /*0060*/ 	.byte	0x03, 0x5f
        /*0062*/ 	.short	0x0101


	//----- nvinfo : EIATTR_VRC_CTA_INIT_COUNT
	.align		4
        /*0064*/ 	.byte	0x02, 0x4a
	.zero		1
	.zero		1


	//----- nvinfo : EIATTR_EXIT_INSTR_OFFSETS
	.align		4
        /*0068*/ 	.byte	0x04, 0x1c
        /*006a*/ 	.short	(.L_31 - .L_30)


	//   ....[0]....
.L_30:
        /*006c*/ 	.word	0x00000070


	//   ....[1]....
        /*0070*/ 	.word	0x000000e0


	//   ....[2]....
        /*0074*/ 	.word	0x000001f0


	//----- nvinfo : EIATTR_CBANK_PARAM_SIZE
	.align		4
.L_31:
        /*0078*/ 	.byte	0x03, 0x19
        /*007a*/ 	.short	0x0020


	//----- nvinfo : EIATTR_PARAM_CBANK
	.align		4
        /*007c*/ 	.byte	0x04, 0x0a
        /*007e*/ 	.short	(.L_33 - .L_32)
	.align		4
.L_32:
        /*0080*/ 	.word	index@(.nv.constant0._Z21set_residual_capacityP11Vertex_infoPbPiii)
        /*0084*/ 	.short	0x0380
        /*0086*/ 	.short	0x0020


	//----- nvinfo : EIATTR_SW_WAR
	.align		4
.L_33:
        /*0088*/ 	.byte	0x04, 0x36
        /*008a*/ 	.short	(.L_35 - .L_34)
.L_34:
        /*008c*/ 	.word	0x00000008
.L_35:


//--------------------- .nv.info._Z11search_pathPiP11Vertex_infoPbS2_S_ii --------------------------
	.section	.nv.info._Z11search_pathPiP11Vertex_infoPbS2_S_ii,"",@"SHT_CUDA_INFO"
	.sectionflags	@""
	.align	4


	//----- nvinfo : EIATTR_CUDA_API_VERSION
	.align		4
        /*0000*/ 	.byte	0x04, 0x37
        /*0002*/ 	.short	(.L_37 - .L_36)
.L_36:
        /*0004*/ 	.word	0x00000082


	//----- nvinfo : EIATTR_KPARAM_INFO
	.align		4
.L_37:
        /*0008*/ 	.byte	0x04, 0x17
        /*000a*/ 	.short	(.L_39 - .L_38)
.L_38:
        /*000c*/ 	.word	0x00000000
        /*0010*/ 	.short	0x0006
        /*0012*/ 	.short	0x002c
        /*0014*/ 	.byte	0x00, 0xf0, 0x11, 0x00


	//----- nvinfo : EIATTR_KPARAM_INFO
	.align		4
.L_39:
        /*0018*/ 	.byte	0x04, 0x17
        /*001a*/ 	.short	(.L_41 - .L_40)
.L_40:
        /*001c*/ 	.word	0x00000000
        /*0020*/ 	.short	0x0005
        /*0022*/ 	.short	0x0028
        /*0024*/ 	.byte	0x00, 0xf0, 0x11, 0x00


	//----- nvinfo : EIATTR_KPARAM_INFO
	.align		4
.L_41:
        /*0028*/ 	.byte	0x04, 0x17
        /*002a*/ 	.short	(.L_43 - .L_42)
.L_42:
        /*002c*/ 	.word	0x00000000
        /*0030*/ 	.short	0x0004
        /*0032*/ 	.short	0x0020
        /*0034*/ 	.byte	0x00, 0xf5, 0x21, 0x00


	//----- nvinfo : EIATTR_KPARAM_INFO
	.align		4
.L_43:
        /*0038*/ 	.byte	0x04, 0x17
        /*003a*/ 	.short	(.L_45 - .L_44)
.L_44:
        /*003c*/ 	.word	0x00000000
        /*0040*/ 	.short	0x0003
        /*0042*/ 	.short	0x0018
        /*0044*/ 	.byte	0x00, 0xf5, 0x21, 0x00


	//----- nvinfo : EIATTR_KPARAM_INFO
	.align		4
.L_45:
        /*0048*/ 	.byte	0x04, 0x17
        /*004a*/ 	.short	(.L_47 - .L_46)
.L_46:
        /*004c*/ 	.word	0x00000000
        /*0050*/ 	.short	0x0002
        /*0052*/ 	.short	0x0010
        /*0054*/ 	.byte	0x00, 0xf5, 0x21, 0x00


	//----- nvinfo : EIATTR_KPARAM_INFO
	.align		4
.L_47:
        /*0058*/ 	.byte	0x04, 0x17
        /*005a*/ 	.short	(.L_49 - .L_48)
.L_48:
        /*005c*/ 	.word	0x00000000
        /*0060*/ 	.short	0x0001
        /*0062*/ 	.short	0x0008
        /*0064*/ 	.byte	0x00, 0xf5, 0x21, 0x00


	//----- nvinfo : EIATTR_KPARAM_INFO
	.align		4
.L_49:
        /*0068*/ 	.byte	0x04, 0x17
        /*006a*/ 	.short	(.L_51 - .L_50)
.L_50:
        /*006c*/ 	.word	0x00000000
        /*0070*/ 	.short	0x0000
        /*0072*/ 	.short	0x0000
        /*0074*/ 	.byte	0x00, 0xf5, 0x21, 0x00


	//----- nvinfo : EIATTR_SPARSE_MMA_MASK
	.align		4
.L_51:
        /*0078*/ 	.byte	0x03, 0x50
        /*007a*/ 	.short	0x0000


	//----- nvinfo : EIATTR_MAXREG_COUNT
	.align		4
        /*007c*/ 	.byte	0x03, 0x1b
        /*007e*/ 	.short	0x00ff


	//----- nvinfo : EIATTR_MERCURY_ISA_VERSION
	.align		4
        /*0080*/ 	.byte	0x03, 0x5f
        /*0082*/ 	.short	0x0101


	//----- nvinfo : EIATTR_VRC_CTA_INIT_COUNT
	.align		4
        /*0084*/ 	.byte	0x02, 0x4a
	.zero		1
	.zero		1


	//----- nvinfo : EIATTR_EXIT_INSTR_OFFSETS
	.align		4
        /*0088*/ 	.byte	0x04, 0x1c
        /*008a*/ 	.short	(.L_53 - .L_52)


	//   ....[0]....
.L_52:
        /*008c*/ 	.word	0x00000070


	//   ....[1]....
        /*0090*/ 	.word	0x000000f0


	//   ....[2]....
        /*0094*/ 	.word	0x00000170


	//   ....[3]....
        /*0098*/ 	.word	0x000001f0


	//   ....[4]....
        /*009c*/ 	.word	0x00000a50


	//   ....[5]....
        /*00a0*/ 	.word	0x00000df0


	//----- nvinfo : EIATTR_CRS_STACK_SIZE
	.align		4
.L_53:
        /*00a4*/ 	.byte	0x04, 0x1e
        /*00a6*/ 	.short	(.L_55 - .L_54)
.L_54:
        /*00a8*/ 	.word	0x00000000


	//----- nvinfo : EIATTR_CBANK_PARAM_SIZE
	.align		4
.L_55:
        /*00ac*/ 	.byte	0x03, 0x19
        /*00ae*/ 	.short	0x0030


	//----- nvinfo : EIATTR_PARAM_CBANK
	.align		4
        /*00b0*/ 	.byte	0x04, 0x0a
        /*00b2*/ 	.short	(.L_57 - .L_56)
	.align		4
.L_56:
        /*00b4*/ 	.word	index@(.nv.constant0._Z11search_pathPiP11Vertex_infoPbS2_S_ii)
        /*00b8*/ 	.short	0x0380
        /*00ba*/ 	.short	0x0030


	//----- nvinfo : EIATTR_SW_WAR
	.align		4
.L_57:
        /*00bc*/ 	.byte	0x04, 0x36
        /*00be*/ 	.short	(.L_59 - .L_58)
.L_58:
        /*00c0*/ 	.word	0x00000008
.L_59:


//--------------------- .nv.info._Z21device_set_parametersPbS_S_P11Vertex_infoPiii --------------------------
	.section	.nv.info._Z21device_set_parametersPbS_S_P11Vertex_infoPiii,"",@"SHT_CUDA_INFO"
	.sectionflags	@""
	.align	4


	//----- nvinfo : EIATTR_CUDA_API_VERSION
	.align		4
        /*0000*/ 	.byte	0x04, 0x37
        /*0002*/ 	.short	(.L_61 - .L_60)
.L_60:
        /*0004*/ 	.word	0x00000082


	//----- nvinfo : EIATTR_KPARAM_INFO
	.align		4
.L_61:
        /*0008*/ 	.byte	0x04, 0x17
        /*000a*/ 	.short	(.L_63 - .L_62)
.L_62:
        /*000c*/ 	.word	0x00000000
        /*0010*/ 	.short	0x0006
        /*0012*/ 	.short	0x002c
        /*0014*/ 	.byte	0x00, 0xf0, 0x11, 0x00


	//----- nvinfo : EIATTR_KPARAM_INFO
	.align		4
.L_63:
        /*0018*/ 	.byte	0x04, 0x17
        /*001a*/ 	.short	(.L_65 - .L_64)
.L_64:
        /*001c*/ 	.word	0x00000000
        /*0020*/ 	.short	0x0005
        /*0022*/ 	.short	0x0028
        /*0024*/ 	.byte	0x00, 0xf0, 0x11, 0x00


	//----- nvinfo : EIATTR_KPARAM_INFO
	.align		4
.L_65:
        /*0028*/ 	.byte	0x04, 0x17
        /*002a*/ 	.short	(.L_67 - .L_66)
.L_66:
        /*002c*/ 	.word	0x00000000
        /*0030*/ 	.short	0x0004
        /*0032*/ 	.short	0x0020
        /*0034*/ 	.byte	0x00, 0xf5, 0x21, 0x00


	//----- nvinfo : EIATTR_KPARAM_INFO
	.align		4
.L_67:
        /*0038*/ 	.byte	0x04, 0x17
        /*003a*/ 	.short	(.L_69 - .L_68)
.L_68:
        /*003c*/ 	.word	0x00000000
        /*0040*/ 	.short	0x0003
        /*0042*/ 	.short	0x0018
        /*0044*/ 	.byte	0x00, 0xf5, 0x21, 0x00


	//----- nvinfo : EIATTR_KPARAM_INFO
	.align		4
.L_69:
        /*0048*/ 	.byte	0x04, 0x17
        /*004a*/ 	.short	(.L_71 - .L_70)
.L_70:
        /*004c*/ 	.word	0x00000000
        /*0050*/ 	.short	0x0002
        /*0052*/ 	.short	0x0010
        /*0054*/ 	.byte	0x00, 0xf5, 0x21, 0x00


	//----- nvinfo : EIATTR_KPARAM_INFO
	.align		4
.L_71:
        /*0058*/ 	.byte	0x04, 0x17
        /*005a*/ 	.short	(.L_73 - .L_72)
.L_72:
        /*005c*/ 	.word	0x00000000
        /*0060*/ 	.short	0x0001
        /*0062*/ 	.short	0x0008
        /*0064*/ 	.byte	0x00, 0xf5, 0x21, 0x00


	//----- nvinfo : EIATTR_KPARAM_INFO
	.align		4
.L_73:
        /*0068*/ 	.byte	0x04, 0x17
        /*006a*/ 	.short	(.L_75 - .L_74)
.L_74:
        /*006c*/ 	.word	0x00000000
        /*0070*/ 	.short	0x0000
        /*0072*/ 	.short	0x0000
        /*0074*/ 	.byte	0x00, 0xf5, 0x21, 0x00


	//----- nvinfo : EIATTR_SPARSE_MMA_MASK
	.align		4
.L_75:
        /*0078*/ 	.byte	0x03, 0x50
        /*007a*/ 	.short	0x0000


	//----- nvinfo : EIATTR_MAXREG_COUNT
	.align		4
        /*007c*/ 	.byte	0x03, 0x1b
        /*007e*/ 	.short	0x00ff


	//----- nvinfo : EIATTR_MERCURY_ISA_VERSION
	.align		4
        /*0080*/ 	.byte	0x03, 0x5f
        /*0082*/ 	.short	0x0101


	//----- nvinfo : EIATTR_VRC_CTA_INIT_COUNT
	.align		4
        /*0084*/ 	.byte	0x02, 0x4a
	.zero		1
	.zero		1


	//----- nvinfo : EIATTR_EXIT_INSTR_OFFSETS
	.align		4
        /*0088*/ 	.byte	0x04, 0x1c
        /*008a*/ 	.short	(.L_77 - .L_76)


	//   ....[0]....
.L_76:
        /*008c*/ 	.word	0x00000070


	//   ....[1]....
        /*0090*/ 	.word	0x000001f0


	//----- nvinfo : EIATTR_CBANK_PARAM_SIZE
	.align		4
.L_77:
        /*0094*/ 	.byte	0x03, 0x19
        /*0096*/ 	.short	0x0030


	//----- nvinfo : EIATTR_PARAM_CBANK
	.align		4
        /*0098*/ 	.byte	0x04, 0x0a
        /*009a*/ 	.short	(.L_79 - .L_78)
	.align		4
.L_78:
        /*009c*/ 	.word	index@(.nv.constant0._Z21device_set_parametersPbS_S_P11Vertex_infoPiii)
        /*00a0*/ 	.short	0x0380
        /*00a2*/ 	.short	0x0030


	//----- nvinfo : EIATTR_SW_WAR
	.align		4
.L_79:
        /*00a4*/ 	.byte	0x04, 0x36
        /*00a6*/ 	.short	(.L_81 - .L_80)
.L_80:
        /*00a8*/ 	.word	0x00000008
.L_81:


//--------------------- .nv.callgraph             --------------------------
	.section	.nv.callgraph,"",@"SHT_CUDA_CALLGRAPH"
	.align	4
	.sectionentsize	8
	.align		4
        /*0000*/ 	.word	0x00000000
	.align		4
        /*0004*/ 	.word	0xffffffff
	.align		4
        /*0008*/ 	.word	0x00000000
	.align		4
        /*000c*/ 	.word	0xfffffffe
	.align		4
        /*0010*/ 	.word	0x00000000
	.align		4
        /*0014*/ 	.word	0xfffffffd
	.align		4
        /*0018*/ 	.word	0x00000000
	.align		4
        /*001c*/ 	.word	0xfffffffc


//--------------------- .text._Z21set_residual_capacityP11Vertex_infoPbPiii --------------------------
	.section	.text._Z21set_residual_capacityP11Vertex_infoPbPiii,"ax",@progbits
	.align	128
        .global         _Z21set_residual_capacityP11Vertex_infoPbPiii
        .type           _Z21set_residual_capacityP11Vertex_infoPbPiii,@function
        .size           _Z21set_residual_capacityP11Vertex_infoPbPiii,(.L_x_16 - _Z21set_residual_capacityP11Vertex_infoPbPiii)
        .other          _Z21set_residual_capacityP11Vertex_infoPbPiii,@"STO_CUDA_ENTRY STV_DEFAULT"
_Z21set_residual_capacityP11Vertex_infoPbPiii:
.text._Z21set_residual_capacityP11Vertex_infoPbPiii:
[----:B------:R-:W-:Y:S01]  /*0000*/  LDC R1, c[0x0][0x37c] ;  /* 0x0000df00ff017b82 */ /* 0x000fe20000000800 */
[----:B------:R-:W0:Y:S07]  /*0010*/  S2R R0, SR_TID.X ;  /* 0x0000000000007919 */ /* 0x000e2e0000002100 */
[----:B------:R-:W0:Y:S01]  /*0020*/  S2UR UR4, SR_CTAID.X ;  /* 0x00000000000479c3 */ /* 0x000e220000002500 */
[----:B------:R-:W1:Y:S07]  /*0030*/  LDCU UR6, c[0x0][0x398] ;  /* 0x00007300ff0677ac */ /* 0x000e6e0008000800 */
[----:B------:R-:W0:Y:S02]  /*0040*/  LDC R9, c[0x0][0x360] ;  /* 0x0000d800ff097b82 */ /* 0x000e240000000800 */
[----:B0-----:R-:W-:-:S05]  /*0050*/  IMAD R9, R9, UR4, R0 ;  /* 0x0000000409097c24 */ /* 0x001fca000f8e0200 */
[----:B-1----:R-:W-:-:S13]  /*0060*/  ISETP.GE.AND P0, PT, R9, UR6, PT ;  /* 0x0000000609007c0c */ /* 0x002fda000bf06270 */
[----:B------:R-:W-:Y:S05]  /*0070*/  @P0 EXIT ;  /* 0x000000000000094d */ /* 0x000fea0003800000 */
[----:B------:R-:W0:Y:S01]  /*0080*/  LDCU.64 UR8, c[0x0][0x388] ;  /* 0x00007100ff0877ac */ /* 0x000e220008000a00 */
[----:B------:R-:W1:Y:S01]  /*0090*/  LDCU.64 UR4, c[0x0][0x358] ;  /* 0x00006b00ff0477ac */ /* 0x000e620008000a00 */
[----:B0-----:R-:W-:-:S04]  /*00a0*/  IADD3 R2, P0, PT, R9, UR8, RZ ;  /* 0x0000000809027c10 */ /* 0x001fc8000ff1e0ff */
[----:B------:R-:W-:-:S05]  /*00b0*/  LEA.HI.X.SX32 R3, R9, UR9, 0x1, P0 ;  /* 0x0000000909037c11 */ /* 0x000fca00080f0eff */
[----:B-1----:R-:W2:Y:S02]  /*00c0*/  LDG.E.U8 R2, desc[UR4][R2.64] ;  /* 0x0000000402027981 */ /* 0x002ea4000c1e1100 */
[----:B--2---:R-:W-:-:S13]  /*00d0*/  ISETP.NE.AND P0, PT, R2, RZ, PT ;  /* 0x000000ff0200720c */ /* 0x004fda0003f05270 */
[----:B------:R-:W-:Y:S05]  /*00e0*/  @!P0 EXIT ;  /* 0x000000000000894d */ /* 0x000fea0003800000 */
[----:B------:R-:W0:Y:S01]  /*00f0*/  LDC.64 R2, c[0x0][0x380] ;  /* 0x0000e000ff027b82 */ /* 0x000e220000000a00 */
[----:B------:R-:W1:Y:S07]  /*0100*/  LDCU UR7, c[0x0][0x39c] ;  /* 0x00007380ff0777ac */ /* 0x000e6e0008000800 */
[----:B------:R-:W2:Y:S01]  /*0110*/  LDC.64 R6, c[0x0][0x390] ;  /* 0x0000e400ff067b82 */ /* 0x000ea20000000a00 */
[----:B0-----:R-:W-:-:S05]  /*0120*/  IMAD.WIDE R2, R9, 0x8, R2 ;  /* 0x0000000809027825 */ /* 0x001fca00078e0202 */
[----:B------:R-:W3:Y:S02]  /*0130*/  LDG.E R0, desc[UR4][R2.64] ;  /* 0x0000000402007981 */ /* 0x000ee4000c1e1900 */
[----:B---3--:R-:W-:-:S04]  /*0140*/  IMAD R5, R0, UR6, R9 ;  /* 0x0000000600057c24 */ /* 0x008fc8000f8e0209 */
[----:B--2---:R-:W-:-:S05]  /*0150*/  IMAD.WIDE R4, R5, 0x4, R6 ;  /* 0x0000000405047825 */ /* 0x004fca00078e0206 */
[----:B------:R-:W1:Y:S02]  /*0160*/  LDG.E R0, desc[UR4][R4.64] ;  /* 0x0000000404007981 */ /* 0x000e64000c1e1900 */
[----:B-1----:R-:W-:-:S05]  /*0170*/  IADD3 R11, PT, PT, R0, -UR7, RZ ;  /* 0x80000007000b7c10 */ /* 0x002fca000fffe0ff */
[----:B------:R-:W-:Y:S04]  /*0180*/  STG.E desc[UR4][R4.64], R11 ;  /* 0x0000000b04007986 */ /* 0x000fe8000c101904 */
[----:B------:R-:W2:Y:S02]  /*0190*/  LDG.E R0, desc[UR4][R2.64] ;  /* 0x0000000402007981 */ /* 0x000ea4000c1e1900 */
[----:B--2---:R-:W-:-:S04]  /*01a0*/  IMAD R9, R9, UR6, R0 ;  /* 0x0000000609097c24 */ /* 0x004fc8000f8e0200 */
[----:B------:R-:W-:-:S05]  /*01b0*/  IMAD.WIDE R6, R9, 0x4, R6 ;  /* 0x0000000409067825 */ /* 0x000fca00078e0206 */
[----:B------:R-:W2:Y:S02]  /*01c0*/  LDG.E R0, desc[UR4][R6.64] ;  /* 0x0000000406007981 */ /* 0x000ea4000c1e1900 */
[----:B--2---:R-:W-:-:S05]  /*01d0*/  IADD3 R9, PT, PT, R0, UR7, RZ ;  /* 0x0000000700097c10 */ /* 0x004fca000fffe0ff */
[----:B------:R-:W-:Y:S01]  /*01e0*/  STG.E desc[UR4][R6.64], R9 ;  /* 0x0000000906007986 */ /* 0x000fe2000c101904 */
[----:B------:R-:W-:Y:S05]  /*01f0*/  EXIT ;  /* 0x000000000000794d */ /* 0x000fea0003800000 */
.L_x_0:
[----:B------:R-:W-:-:S00]  /*0200*/  BRA `(.L_x_0) ;  /* 0xfffffffc00fc7947 */ /* 0x000fc0000383ffff */
[----:B------:R-:W-:-:S00]  /*0210*/  NOP ;  /* 0x0000000000007918 */ /* 0x000fc00000000000 */
        /* <DEDUP_REMOVED lines=14> */
.L_x_16:


//--------------------- .text._Z11search_pathPiP11Vertex_infoPbS2_S_ii --------------------------
	.section	.text._Z11search_pathPiP11Vertex_infoPbS2_S_ii,"ax",@progbits
	.align	128
        .global         _Z11search_pathPiP11Vertex_infoPbS2_S_ii
        .type           _Z11search_pathPiP11Vertex_infoPbS2_S_ii,@function
        .size           _Z11search_pathPiP11Vertex_infoPbS2_S_ii,(.L_x_17 - _Z11search_pathPiP11Vertex_infoPbS2_S_ii)
        .other          _Z11search_pathPiP11Vertex_infoPbS2_S_ii,@"STO_CUDA_ENTRY STV_DEFAULT"
_Z11search_pathPiP11Vertex_infoPbS2_S_ii:
.text._Z11search_pathPiP11Vertex_infoPbS2_S_ii:
[----:B------:R-:W-:Y:S01]  /*0000*/  LDC R1, c[0x0][0x37c] ;  /* 0x0000df00ff017b82 */ /* 0x000fe20000000800 */
[----:B------:R-:W0:Y:S07]  /*0010*/  S2R R2, SR_CTAID.X ;  /* 0x0000000000027919 */ /* 0x000e2e0000002500 */
[----:B------:R-:W1:Y:S01]  /*0020*/  LDC R7, c[0x0][0x3a8] ;  /* 0x0000ea00ff077b82 */ /* 0x000e620000000800 */
[----:B------:R-:W0:Y:S01]  /*0030*/  LDCU UR4, c[0x0][0x360] ;  /* 0x00006c00ff0477ac */ /* 0x000e220008000800 */
[----:B------:R-:W0:Y:S02]  /*0040*/  S2R R3, SR_TID.X ;  /* 0x0000000000037919 */ /* 0x000e240000002100 */
[----:B0-----:R-:W-:-:S05]  /*0050*/  IMAD R2, R2, UR4, R3 ;  /* 0x0000000402027c24 */ /* 0x001fca000f8e0203 */
[----:B-1----:R-:W-:-:S13]  /*0060*/  ISETP.GE.AND P0, PT, R2, R7, PT ;  /* 0x000000070200720c */ /* 0x002fda0003f06270 */
[----:B------:R-:W-:Y:S05]  /*0070*/  @P0 EXIT ;  /* 0x000000000000094d */ /* 0x000fea0003800000 */
[----:B------:R-:W0:Y:S01]  /*0080*/  LDCU.64 UR14, c[0x0][0x390] ;  /* 0x00007200ff0e77ac */ /* 0x000e220008000a00 */
[----:B------:R-:W-:Y:S01]  /*0090*/  SHF.R.S32.HI R3, RZ, 0x1f, R2 ;  /* 0x0000001fff037819 */ /* 0x000fe20000011402 */
[----:B------:R-:W1:Y:S01]  /*00a0*/  LDCU.64 UR10, c[0x0][0x358] ;  /* 0x00006b00ff0a77ac */ /* 0x000e620008000a00 */
[----:B0-----:R-:W-:-:S04]  /*00b0*/  IADD3 R8, P0, PT, R2, UR14, RZ ;  /* 0x0000000e02087c10 */ /* 0x001fc8000ff1e0ff */
[----:B------:R-:W-:-:S05]  /*00c0*/  IADD3.X R9, PT, PT, R3, UR15, RZ, P0, !PT ;  /* 0x0000000f03097c10 */ /* 0x000fca00087fe4ff */
[----:B-1----:R-:W2:Y:S02]  /*00d0*/  LDG.E.U8 R0, desc[UR10][R8.64] ;  /* 0x0000000a08007981 */ /* 0x002ea4000c1e1100 */
[----:B--2---:R-:W-:-:S13]  /*00e0*/  ISETP.NE.AND P0, PT, R0, RZ, PT ;  /* 0x000000ff0000720c */ /* 0x004fda0003f05270 */
[----:B------:R-:W-:Y:S05]  /*00f0*/  @!P0 EXIT ;  /* 0x000000000000894d */ /* 0x000fea0003800000 */
[----:B------:R-:W0:Y:S02]  /*0100*/  LDCU UR4, c[0x0][0x3ac] ;  /* 0x00007580ff0477ac */ /* 0x000e240008000800 */
[----:B0-----:R-:W-:-:S04]  /*0110*/  UIADD3 UR5, UP0, UPT, UR14, UR4, URZ ;  /* 0x000000040e057290 */ /* 0x001fc8000ff1e0ff */
[----:B------:R-:W-:Y:S02]  /*0120*/  ULEA.HI.X.SX32 UR4, UR4, UR15, 0x1, UP0 ;  /* 0x0000000f04047291 */ /* 0x000fe400080f0eff */
[----:B------:R-:W-:-:S04]  /*0130*/  IMAD.U32 R4, RZ, RZ, UR5 ;  /* 0x00000005ff047e24 */ /* 0x000fc8000f8e00ff */
[----:B------:R-:W-:-:S05]  /*0140*/  IMAD.U32 R5, RZ, RZ, UR4 ;  /* 0x00000004ff057e24 */ /* 0x000fca000f8e00ff */
[----:B------:R-:W2:Y:S02]  /*0150*/  LDG.E.U8 R4, desc[UR10][R4.64] ;  /* 0x0000000a04047981 */ /* 0x000ea4000c1e1100 */
[----:B--2---:R-:W-:-:S13]  /*0160*/  ISETP.NE.AND P0, PT, R4, RZ, PT ;  /* 0x000000ff0400720c */ /* 0x004fda0003f05270 */
[----:B------:R-:W-:Y:S05]  /*0170*/  @P0 EXIT ;  /* 0x000000000000094d */ /* 0x000fea0003800000 */
[----:B------:R-:W0:Y:S01]  /*0180*/  LDCU.64 UR8, c[0x0][0x398] ;  /* 0x00007300ff0877ac */ /* 0x000e220008000a00 */
[----:B------:R-:W-:Y:S01]  /*0190*/  ISETP.GE.AND P0, PT, R7, 0x1, PT ;  /* 0x000000010700780c */ /* 0x000fe20003f06270 */
[----:B------:R-:W-:Y:S01]  /*01a0*/  IMAD.MOV.U32 R0, RZ, RZ, 0x1 ;  /* 0x00000001ff007424 */ /* 0x000fe200078e00ff */
[----:B------:R1:W-:Y:S01]  /*01b0*/  STG.E.U8 desc[UR10][R8.64], RZ ;  /* 0x000000ff08007986 */ /* 0x0003e2000c10110a */
[----:B0-----:R-:W-:-:S04]  /*01c0*/  IADD3 R4, P1, PT, R2, UR8, RZ ;  /* 0x0000000802047c10 */ /* 0x001fc8000ff3e0ff */
[----:B------:R-:W-:-:S05]  /*01d0*/  IADD3.X R5, PT, PT, R3, UR9, RZ, P1, !PT ;  /* 0x0000000903057c10 */ /* 0x000fca0008ffe4ff */
[----:B------:R1:W-:Y:S01]  /*01e0*/  STG.E.U8 desc[UR10][R4.64], R0 ;  /* 0x0000000004007986 */ /* 0x0003e2000c10110a */
[----:B------:R-:W-:Y:S05]  /*01f0*/  @!P0 EXIT ;  /* 0x000000000000894d */ /* 0x000fea0003800000 */
[----:B-1----:R-:W0:Y:S02]  /*0200*/  LDC.64 R4, c[0x0][0x388] ;  /* 0x0000e200ff047b82 */ /* 0x002e240000000a00 */
[----:B0-----:R-:W-:-:S05]  /*0210*/  IMAD.WIDE R4, R2, 0x8, R4 ;  /* 0x0000000802047825 */ /* 0x001fca00078e0204 */
[----:B------:R0:W5:Y:S01]  /*0220*/  LDG.E R0, desc[UR10][R4.64+0x4] ;  /* 0x0000040a04007981 */ /* 0x000162000c1e1900 */
[C---:B------:R-:W-:Y:S01]  /*0230*/  ISETP.GE.U32.AND P0, PT, R7.reuse, 0x4, PT ;  /* 0x000000040700780c */ /* 0x040fe20003f06070 */
[----:B------:R-:W-:Y:S01]  /*0240*/  IMAD R8, R2, R7, RZ ;  /* 0x0000000702087224 */ /* 0x000fe200078e02ff */
[----:B------:R-:W-:Y:S01]  /*0250*/  LOP3.LUT R3, R7, 0x3, RZ, 0xc0, !PT ;  /* 0x0000000307037812 */ /* 0x000fe200078ec0ff */
[----:B------:R-:W-:-:S10]  /*0260*/  IMAD.MOV.U32 R9, RZ, RZ, RZ ;  /* 0x000000ffff097224 */ /* 0x000fd400078e00ff */
[----:B0-----:R-:W-:Y:S05]  /*0270*/  @!P0 BRA `(.L_x_1) ;  /* 0x0000000400f08947 */ /* 0x001fea0003800000 */
[----:B------:R-:W0:Y:S01]  /*0280*/  LDCU.64 UR6, c[0x0][0x3a0] ;  /* 0x00007400ff0677ac */ /* 0x000e220008000a00 */
[----:B------:R-:W1:Y:S01]  /*0290*/  LDC.64 R4, c[0x0][0x380] ;  /* 0x0000e000ff047b82 */ /* 0x000e620000000a00 */
[----:B------:R-:W-:Y:S01]  /*02a0*/  LOP3.LUT R9, R7, 0x7ffffffc, RZ, 0xc0, !PT ;  /* 0x7ffffffc07097812 */ /* 0x000fe200078ec0ff */
[----:B------:R-:W-:Y:S01]  /*02b0*/  IMAD.MOV.U32 R21, RZ, RZ, R8 ;  /* 0x000000ffff157224 */ /* 0x000fe200078e0008 */
[----:B------:R-:W2:Y:S03]  /*02c0*/  LDCU.64 UR4, c[0x0][0x388] ;  /* 0x00007100ff0477ac */ /* 0x000ea60008000a00 */
[----:B------:R-:W-:Y:S01]  /*02d0*/  IMAD.MOV R20, RZ, RZ, -R9 ;  /* 0x000000ffff147224 */ /* 0x000fe200078e0a09 */
[----:B------:R-:W-:-:S04]  /*02e0*/  UIADD3 UR8, UP0, UPT, UR8, 0x3, URZ ;  /* 0x0000000308087890 */ /* 0x000fc8000ff1e0ff */
[----:B------:R-:W-:Y:S02]  /*02f0*/  UIADD3.X UR9, UPT, UPT, URZ, UR9, URZ, UP0, !UPT ;  /* 0x00000009ff097290 */ /* 0x000fe400087fe4ff */
[----:B------:R-:W-:Y:S01]  /*0300*/  UIADD3 UR12, UP0, UPT, UR14, 0x1, URZ ;  /* 0x000000010e0c7890 */ /* 0x000fe2000ff1e0ff */
[----:B------:R-:W-:Y:S01]  /*0310*/  IMAD.U32 R10, RZ, RZ, UR8 ;  /* 0x00000008ff0a7e24 */ /* 0x000fe2000f8e00ff */
[----:B0-----:R-:W-:Y:S02]  /*0320*/  UIADD3 UR6, UP1, UPT, UR6, 0x8, URZ ;  /* 0x0000000806067890 */ /* 0x001fe4000ff3e0ff */
[----:B------:R-:W-:Y:S01]  /*0330*/  IMAD.U32 R11, RZ, RZ, UR9 ;  /* 0x00000009ff0b7e24 */ /* 0x000fe2000f8e00ff */
[----:B------:R-:W-:Y:S01]  /*0340*/  UIADD3.X UR13, UPT, UPT, URZ, UR15, URZ, UP0, !UPT ;  /* 0x0000000fff0d7290 */ /* 0x000fe200087fe4ff */
[----:B------:R-:W-:Y:S01]  /*0350*/  IMAD.U32 R6, RZ, RZ, UR12 ;  /* 0x0000000cff067e24 */ /* 0x000fe2000f8e00ff */
[----:B--2---:R-:W-:Y:S02]  /*0360*/  UIADD3 UR4, UP2, UPT, UR4, 0x10, URZ ;  /* 0x0000001004047890 */ /* 0x004fe4000ff5e0ff */
[----:B------:R-:W-:Y:S01]  /*0370*/  UIADD3.X UR7, UPT, UPT, URZ, UR7, URZ, UP1, !UPT ;  /* 0x00000007ff077290 */ /* 0x000fe20008ffe4ff */
[----:B------:R-:W-:Y:S01]  /*0380*/  IMAD.U32 R14, RZ, RZ, UR6 ;  /* 0x00000006ff0e7e24 */ /* 0x000fe2000f8e00ff */
[----:B------:R-:W-:Y:S01]  /*0390*/  UIADD3.X UR5, UPT, UPT, URZ, UR5, URZ, UP2, !UPT ;  /* 0x00000005ff057290 */ /* 0x000fe200097fe4ff */
[----:B------:R-:W-:-:S02]  /*03a0*/  IMAD.U32 R7, RZ, RZ, UR13 ;  /* 0x0000000dff077e24 */ /* 0x000fc4000f8e00ff */
[----:B------:R-:W-:Y:S02]  /*03b0*/  IMAD.U32 R16, RZ, RZ, UR4 ;  /* 0x00000004ff107e24 */ /* 0x000fe4000f8e00ff */
[----:B------:R-:W-:Y:S01]  /*03c0*/  IMAD.U32 R19, RZ, RZ, UR7 ;  /* 0x00000007ff137e24 */ /* 0x000fe2000f8e00ff */
[----:B------:R-:W-:-:S07]  /*03d0*/  MOV R17, UR5 ;  /* 0x0000000500117c02 */ /* 0x000fce0008000f00 */
.L_x_10:
[----:B------:R-:W2:Y:S02]  /*03e0*/  LDG.E.U8 R12, desc[UR10][R6.64+-0x1] ;  /* 0xffffff0a060c7981 */ /* 0x000ea4000c1e1100 */
[----:B--2---:R-:W-:Y:S01]  /*03f0*/  ISETP.NE.AND P0, PT, R12, RZ, PT ;  /* 0x000000ff0c00720c */ /* 0x004fe20003f05270 */
[----:B-1----:R-:W-:-:S05]  /*0400*/  IMAD.WIDE R12, R21, 0x4, R4 ;  /* 0x00000004150c7825 */ /* 0x002fca00078e0204 */
[----:B------:R-:W2:Y:S07]  /*0410*/  LDG.E R23, desc[UR10][R12.64] ;  /* 0x0000000a0c177981 */ /* 0x000eae000c1e1900 */
[----:B------:R-:W3:Y:S01]  /*0420*/  @!P0 LDG.E.U8 R15, desc[UR10][R10.64+-0x3] ;  /* 0xfffffd0a0a0f8981 */ /* 0x000ee2000c1e1100 */
[----:B------:R-:W-:Y:S01]  /*0430*/  BSSY.RECONVERGENT B0, `(.L_x_2) ;  /* 0x0000012000007945 */ /* 0x000fe20003800200 */
[----:B---3--:R-:W-:-:S04]  /*0440*/  ISETP.NE.OR P0, PT, R15, RZ, P0 ;  /* 0x000000ff0f00720c */ /* 0x008fc80000705670 */
[----:B--2---:R-:W-:Y:S01]  /*0450*/  ISETP.LT.OR P0, PT, R23, 0x1, P0 ;  /* 0x000000011700780c */ /* 0x004fe20000701670 */
[----:B------:R-:W-:-:S12]  /*0460*/  IMAD.MOV.U32 R15, RZ, RZ, R19 ;  /* 0x000000ffff0f7224 */ /* 0x000fd800078e0013 */
[----:B------:R-:W-:Y:S05]  /*0470*/  @P0 BRA `(.L_x_3) ;  /* 0x0000000000340947 */ /* 0x000fea0003800000 */
[----:B------:R-:W-:Y:S02]  /*0480*/  IMAD.MOV.U32 R18, RZ, RZ, RZ ;  /* 0x000000ffff127224 */ /* 0x000fe400078e00ff */
[----:B------:R-:W-:-:S05]  /*0490*/  IMAD.MOV.U32 R19, RZ, RZ, 0x1 ;  /* 0x00000001ff137424 */ /* 0x000fca00078e00ff */
[----:B------:R-:W2:Y:S02]  /*04a0*/  ATOMG.E.CAS.STRONG.GPU PT, R18, [R14+-0x8], R18, R19 ;  /* 0xfffff8120e1273a9 */ /* 0x000ea400001ee113 */
[----:B--2---:R-:W-:-:S13]  /*04b0*/  ISETP.NE.AND P0, PT, R18, 0x1, PT ;  /* 0x000000011200780c */ /* 0x004fda0003f05270 */
[----:B------:R-:W-:Y:S05]  /*04c0*/  @!P0 BRA `(.L_x_3) ;  /* 0x0000000000208947 */ /* 0x000fea0003800000 */
[----:B------:R-:W2:Y:S02]  /*04d0*/  LDG.E.U8 R18, desc[UR10][R6.64+-0x1] ;  /* 0xffffff0a06127981 */ /* 0x000ea4000c1e1100 */
[----:B--2---:R-:W-:Y:S01]  /*04e0*/  ISETP.NE.AND P0, PT, R18, RZ, PT ;  /* 0x000000ff1200720c */ /* 0x004fe20003f05270 */
[----:B------:R-:W-:-:S12]  /*04f0*/  IMAD.MOV.U32 R18, RZ, RZ, 0x1 ;  /* 0x00000001ff127424 */ /* 0x000fd800078e00ff */
[----:B-----5:R-:W-:Y:S01]  /*0500*/  @!P0 VIMNMX R23, PT, PT, R0, R23, PT ;  /* 0x0000001700178248 */ /* 0x020fe20003fe0100 */
[----:B------:R0:W-:Y:S04]  /*0510*/  @!P0 STG.E.U8 desc[UR10][R6.64+-0x1], R18 ;  /* 0xffffff1206008986 */ /* 0x0001e8000c10110a */
[----:B------:R0:W-:Y:S04]  /*0520*/  @!P0 STG.E desc[UR10][R14.64+-0x8], RZ ;  /* 0xfffff8ff0e008986 */ /* 0x0001e8000c10190a */
[----:B------:R0:W-:Y:S04]  /*0530*/  @!P0 STG.E desc[UR10][R16.64+-0xc], R23 ;  /* 0xfffff41710008986 */ /* 0x0001e8000c10190a */
[----:B------:R0:W-:Y:S02]  /*0540*/  @!P0 STG.E desc[UR10][R16.64+-0x10], R2 ;  /* 0xfffff00210008986 */ /* 0x0001e4000c10190a */
.L_x_3:
[----:B------:R-:W-:Y:S05]  /*0550*/  BSYNC.RECONVERGENT B0 ;  /* 0x0000000000007941 */ /* 0x000fea0003800200 */
.L_x_2:
[----:B0-----:R-:W2:Y:S04]  /*0560*/  LDG.E.U8 R18, desc[UR10][R6.64] ;  /* 0x0000000a06127981 */ /* 0x001ea8000c1e1100 */
[----:B------:R-:W3:Y:S01]  /*0570*/  LDG.E R23, desc[UR10][R12.64+0x4] ;  /* 0x0000040a0c177981 */ /* 0x000ee2000c1e1900 */
[----:B--2---:R-:W-:-:S13]  /*0580*/  ISETP.NE.AND P0, PT, R18, RZ, PT ;  /* 0x000000ff1200720c */ /* 0x004fda0003f05270 */
[----:B------:R-:W2:Y:S01]  /*0590*/  @!P0 LDG.E.U8 R18, desc[UR10][R10.64+-0x2] ;  /* 0xfffffe0a0a128981 */ /* 0x000ea2000c1e1100 */
[----:B------:R-:W-:Y:S01]  /*05a0*/  BSSY.RECONVERGENT B0, `(.L_x_4) ;  /* 0x0000011000007945 */ /* 0x000fe20003800200 */
[----:B--2---:R-:W-:-:S04]  /*05b0*/  ISETP.NE.OR P0, PT, R18, RZ, P0 ;  /* 0x000000ff1200720c */ /* 0x004fc80000705670 */
[----:B---3--:R-:W-:-:S13]  /*05c0*/  ISETP.LT.OR P0, PT, R23, 0x1, P0 ;  /* 0x000000011700780c */ /* 0x008fda0000701670 */
        /* <DEDUP_REMOVED lines=14> */
.L_x_5:
[----:B------:R-:W-:Y:S05]  /*06b0*/  BSYNC.RECONVERGENT B0 ;  /* 0x0000000000007941 */ /* 0x000fea0003800200 */
.L_x_4:
        /* <DEDUP_REMOVED lines=10> */
[----:B------:R-:W2:Y:S02]  /*0760*/  ATOMG.E.CAS.STRONG.GPU PT, R18, [R14], R18, R19 ;  /* 0x000000120e1273a9 */ /* 0x000ea400001ee113 */
        /* <DEDUP_REMOVED lines=10> */
.L_x_7:
[----:B------:R-:W-:Y:S05]  /*0810*/  BSYNC.RECONVERGENT B0 ;  /* 0x0000000000007941 */ /* 0x000fea0003800200 */
.L_x_6:
        /* <DEDUP_REMOVED lines=8> */
[----:B------:R-:W-:Y:S02]  /*08a0*/  HFMA2 R19, -RZ, RZ, 0, 5.9604644775390625e-08 ;  /* 0x00000001ff137431 */ /* 0x000fe400000001ff */
[----:B------:R-:W-:-:S05]  /*08b0*/  IMAD.MOV.U32 R18, RZ, RZ, RZ ;  /* 0x000000ffff127224 */ /* 0x000fca00078e00ff */
[----:B------:R-:W2:Y:S02]  /*08c0*/  ATOMG.E.CAS.STRONG.GPU PT, R12, [R14+0x4], R18, R19 ;  /* 0x000004120e0c73a9 */ /* 0x000ea400001ee113 */
        /* <DEDUP_REMOVED lines=10> */
.L_x_9:
[----:B------:R-:W-:Y:S05]  /*0970*/  BSYNC.RECONVERGENT B0 ;  /* 0x0000000000007941 */ /* 0x000fea0003800200 */
.L_x_8:
[----:B------:R-:W-:Y:S01]  /*0980*/  VIADD R20, R20, 0x4 ;  /* 0x0000000414147836 */ /* 0x000fe20000000000 */
[----:B0-----:R-:W-:Y:S01]  /*0990*/  IADD3 R6, P1, PT, R6, 0x4, RZ ;  /* 0x0000000406067810 */ /* 0x001fe20007f3e0ff */
[----:B------:R-:W-:Y:S01]  /*09a0*/  VIADD R21, R21, 0x4 ;  /* 0x0000000415157836 */ /* 0x000fe20000000000 */
[----:B------:R-:W-:Y:S02]  /*09b0*/  IADD3 R10, P2, PT, R10, 0x4, RZ ;  /* 0x000000040a0a7810 */ /* 0x000fe40007f5e0ff */
[----:B------:R-:W-:Y:S01]  /*09c0*/  ISETP.NE.AND P0, PT, R20, RZ, PT ;  /* 0x000000ff1400720c */ /* 0x000fe20003f05270 */
[----:B------:R-:W-:Y:S01]  /*09d0*/  IMAD.X R7, RZ, RZ, R7, P1 ;  /* 0x000000ffff077224 */ /* 0x000fe200008e0607 */
[----:B------:R-:W-:Y:S01]  /*09e0*/  IADD3 R14, P3, PT, R14, 0x10, RZ ;  /* 0x000000100e0e7810 */ /* 0x000fe20007f7e0ff */
[----:B------:R-:W-:Y:S01]  /*09f0*/  IMAD.X R11, RZ, RZ, R11, P2 ;  /* 0x000000ffff0b7224 */ /* 0x000fe200010e060b */
[----:B------:R-:W-:-:S03]  /*0a00*/  IADD3 R16, P4, PT, R16, 0x20, RZ ;  /* 0x0000002010107810 */ /* 0x000fc60007f9e0ff */
[----:B------:R-:W-:Y:S02]  /*0a10*/  IMAD.X R19, RZ, RZ, R15, P3 ;  /* 0x000000ffff137224 */ /* 0x000fe400018e060f */
[----:B------:R-:W-:-:S04]  /*0a20*/  IMAD.X R17, RZ, RZ, R17, P4 ;  /* 0x000000ffff117224 */ /* 0x000fc800020e0611 */
[----:B------:R-:W-:Y:S05]  /*0a30*/  @P0 BRA `(.L_x_10) ;  /* 0xfffffff800680947 */ /* 0x000fea000383ffff */
.L_x_1:
[----:B------:R-:W-:-:S13]  /*0a40*/  ISETP.NE.AND P0, PT, R3, RZ, PT ;  /* 0x000000ff0300720c */ /* 0x000fda0003f05270 */
[----:B------:R-:W-:Y:S05]  /*0a50*/  @!P0 EXIT ;  /* 0x000000000000894d */ /* 0x000fea0003800000 */
[----:B------:R-:W0:Y:S01]  /*0a60*/  LDC.64 R10, c[0x0][0x388] ;  /* 0x0000e200ff0a7b82 */ /* 0x000e220000000a00 */
[----:B------:R-:W1:Y:S01]  /*0a70*/  LDCU.128 UR4, c[0x0][0x390] ;  /* 0x00007200ff0477ac */ /* 0x000e620008000c00 */
[----:B------:R-:W-:Y:S02]  /*0a80*/  IMAD.IADD R15, R8, 0x1, R9 ;  /* 0x00000001080f7824 */ /* 0x000fe400078e0209 */
[----:B------:R-:W-:-:S04]  /*0a90*/  IMAD.MOV R3, RZ, RZ, -R3 ;  /* 0x000000ffff037224 */ /* 0x000fc800078e0a03 */
[----:B------:R-:W2:Y:S08]  /*0aa0*/  LDC.64 R6, c[0x0][0x3a0] ;  /* 0x0000e800ff067b82 */ /* 0x000eb00000000a00 */
[----:B------:R-:W3:Y:S01]  /*0ab0*/  LDC.64 R4, c[0x0][0x380] ;  /* 0x0000e000ff047b82 */ /* 0x000ee20000000a00 */
[C---:B-1----:R-:W-:Y:S02]  /*0ac0*/  IADD3 R16, P1, PT, R9.reuse, UR6, RZ ;  /* 0x0000000609107c10 */ /* 0x042fe4000ff3e0ff */
[C---:B------:R-:W-:Y:S01]  /*0ad0*/  IADD3 R18, P2, PT, R9.reuse, UR4, RZ ;  /* 0x0000000409127c10 */ /* 0x040fe2000ff5e0ff */
[----:B0-----:R-:W-:-:S03]  /*0ae0*/  IMAD.WIDE.U32 R10, R9, 0x8, R10 ;  /* 0x00000008090a7825 */ /* 0x001fc600078e000a */
[----:B------:R-:W-:Y:S01]  /*0af0*/  IADD3.X R23, PT, PT, RZ, UR5, RZ, P2, !PT ;  /* 0x00000005ff177c10 */ /* 0x000fe200097fe4ff */
[----:B------:R-:W-:Y:S01]  /*0b00*/  IMAD.X R17, RZ, RZ, UR7, P1 ;  /* 0x00000007ff117e24 */ /* 0x000fe200088e06ff */
[----:B------:R-:W-:Y:S01]  /*0b10*/  IADD3 R14, P0, PT, R10, 0x4, RZ ;  /* 0x000000040a0e7810 */ /* 0x000fe20007f1e0ff */
[----:B--2---:R-:W-:-:S04]  /*0b20*/  IMAD.WIDE.U32 R6, R9, 0x4, R6 ;  /* 0x0000000409067825 */ /* 0x004fc800078e0006 */
[----:B------:R-:W-:Y:S02]  /*0b30*/  IMAD.X R19, RZ, RZ, R11, P0 ;  /* 0x000000ffff137224 */ /* 0x000fe400000e060b */
[----:B------:R-:W-:Y:S02]  /*0b40*/  IMAD.MOV.U32 R20, RZ, RZ, R6 ;  /* 0x000000ffff147224 */ /* 0x000fe400078e0006 */
[----:B---3--:R-:W-:-:S07]  /*0b50*/  IMAD.MOV.U32 R21, RZ, RZ, R7 ;  /* 0x000000ffff157224 */ /* 0x008fce00078e0007 */
.L_x_13:
[----:B0-----:R-:W-:Y:S02]  /*0b60*/  IMAD.MOV.U32 R6, RZ, RZ, R18 ;  /* 0x000000ffff067224 */ /* 0x001fe400078e0012 */
[----:B------:R-:W-:-:S05]  /*0b70*/  IMAD.MOV.U32 R7, RZ, RZ, R23 ;  /* 0x000000ffff077224 */ /* 0x000fca00078e0017 */
[----:B------:R-:W2:Y:S02]  /*0b80*/  LDG.E.U8 R8, desc[UR10][R6.64] ;  /* 0x0000000a06087981 */ /* 0x000ea4000c1e1100 */
[----:B--2---:R-:W-:Y:S01]  /*0b90*/  ISETP.NE.AND P0, PT, R8, RZ, PT ;  /* 0x000000ff0800720c */ /* 0x004fe20003f05270 */
[----:B------:R-:W-:-:S05]  /*0ba0*/  IMAD.WIDE R8, R15, 0x4, R4 ;  /* 0x000000040f087825 */ /* 0x000fca00078e0204 */
[----:B------:R0:W2:Y:S07]  /*0bb0*/  LDG.E R25, desc[UR10][R8.64] ;  /* 0x0000000a08197981 */ /* 0x0000ae000c1e1900 */
[----:B------:R1:W3:Y:S01]  /*0bc0*/  @!P0 LDG.E.U8 R10, desc[UR10][R16.64] ;  /* 0x0000000a100a8981 */ /* 0x0002e2000c1e1100 */
[----:B0-----:R-:W-:Y:S01]  /*0bd0*/  IMAD.MOV.U32 R8, RZ, RZ, R20 ;  /* 0x000000ffff087224 */ /* 0x001fe200078e0014 */
[----:B------:R-:W-:Y:S01]  /*0be0*/  MOV R11, R19 ;  /* 0x00000013000b7202 */ /* 0x000fe20000000f00 */
[----:B------:R-:W-:Y:S01]  /*0bf0*/  VIADD R3, R3, 0x1 ;  /* 0x0000000103037836 */ /* 0x000fe20000000000 */
[----:B------:R-:W-:Y:S01]  /*0c00*/  IADD3 R18, P5, PT, R6, 0x1, RZ ;  /* 0x0000000106127810 */ /* 0x000fe20007fbe0ff */
[----:B------:R-:W-:Y:S01]  /*0c10*/  IMAD.MOV.U32 R9, RZ, RZ, R21 ;  /* 0x000000ffff097224 */ /* 0x000fe200078e0015 */
[----:B------:R-:W-:Y:S01]  /*0c20*/  IADD3 R20, P3, PT, R8, 0x4, RZ ;  /* 0x0000000408147810 */ /* 0x000fe20007f7e0ff */
[----:B------:R-:W-:Y:S01]  /*0c30*/  BSSY.RECONVERGENT B0, `(.L_x_11) ;  /* 0x0000018000007945 */ /* 0x000fe20003800200 */
[----:B------:R-:W-:Y:S01]  /*0c40*/  ISETP.NE.AND P1, PT, R3, RZ, PT ;  /* 0x000000ff0300720c */ /* 0x000fe20003f25270 */
[----:B------:R-:W-:Y:S01]  /*0c50*/  IMAD.X R23, RZ, RZ, R7, P5 ;  /* 0x000000ffff177224 */ /* 0x000fe200028e0607 */
[----:B-1----:R-:W-:Y:S01]  /*0c60*/  IADD3 R16, P2, PT, R16, 0x1, RZ ;  /* 0x0000000110107810 */ /* 0x002fe20007f5e0ff */
[----:B------:R-:W-:Y:S01]  /*0c70*/  IMAD.X R21, RZ, RZ, R9, P3 ;  /* 0x000000ffff157224 */ /* 0x000fe200018e0609 */
[----:B---3--:R-:W-:-:S04]  /*0c80*/  ISETP.NE.OR P0, PT, R10, RZ, P0 ;  /* 0x000000ff0a00720c */ /* 0x008fc80000705670 */
[----:B--2---:R-:W-:Y:S01]  /*0c90*/  ISETP.LT.OR P0, PT, R25, 0x1, P0 ;  /* 0x000000011900780c */ /* 0x004fe20000701670 */
[----:B------:R-:W-:-:S05]  /*0ca0*/  IMAD.MOV.U32 R10, RZ, RZ, R14 ;  /* 0x000000ffff0a7224 */ /* 0x000fca00078e000e */
[----:B------:R-:W-:-:S05]  /*0cb0*/  IADD3 R14, P4, PT, R10, 0x8, RZ ;  /* 0x000000080a0e7810 */ /* 0x000fca0007f9e0ff */
[----:B------:R-:W-:Y:S02]  /*0cc0*/  IMAD.X R19, RZ, RZ, R11, P4 ;  /* 0x000000ffff137224 */ /* 0x000fe400020e060b */
[----:B------:R-:W-:Y:S06]  /*0cd0*/  @P0 BRA `(.L_x_12) ;  /* 0x0000000000340947 */ /* 0x000fec0003800000 */
        /* <DEDUP_REMOVED lines=13> */
.L_x_12:
[----:B------:R-:W-:Y:S05]  /*0db0*/  BSYNC.RECONVERGENT B0 ;  /* 0x0000000000007941 */ /* 0x000fea0003800200 */
.L_x_11:
[----:B------:R-:W-:Y:S02]  /*0dc0*/  VIADD R15, R15, 0x1 ;  /* 0x000000010f0f7836 */ /* 0x000fe40000000000 */
[----:B------:R-:W-:Y:S01]  /*0dd0*/  IMAD.X R17, RZ, RZ, R17, P2 ;  /* 0x000000ffff117224 */ /* 0x000fe200010e0611 */
[----:B------:R-:W-:Y:S06]  /*0de0*/  @P1 BRA `(.L_x_13) ;  /* 0xfffffffc005c1947 */ /* 0x000fec000383ffff */
[----:B------:R-:W-:Y:S05]  /*0df0*/  EXIT ;  /* 0x000000000000794d */ /* 0x000fea0003800000 */
.L_x_14:
        /* <DEDUP_REMOVED lines=16> */
.L_x_17:


//--------------------- .text._Z21device_set_parametersPbS_S_P11Vertex_infoPiii --------------------------
	.section	.text._Z21device_set_parametersPbS_S_P11Vertex_infoPiii,"ax",@progbits
	.align	128
        .global         _Z21device_set_parametersPbS_S_P11Vertex_infoPiii
        .type           _Z21device_set_parametersPbS_S_P11Vertex_infoPiii,@function
        .size           _Z21device_set_parametersPbS_S_P11Vertex_infoPiii,(.L_x_18 - _Z21device_set_parametersPbS_S_P11Vertex_infoPiii)
        .other          _Z21device_set_parametersPbS_S_P11Vertex_infoPiii,@"STO_CUDA_ENTRY STV_DEFAULT"
_Z21device_set_parametersPbS_S_P11Vertex_infoPiii:
.text._Z21device_set_parametersPbS_S_P11Vertex_infoPiii:
[----:B------:R-:W-:Y:S01]  /*0000*/  LDC R1, c[0x0][0x37c] ;  /* 0x0000df00ff017b82 */ /* 0x000fe20000000800 */
[----:B------:R-:W0:Y:S01]  /*0010*/  S2R R13, SR_CTAID.X ;  /* 0x00000000000d7919 */ /* 0x000e220000002500 */
[----:B------:R-:W0:Y:S01]  /*0020*/  LDCU UR4, c[0x0][0x360] ;  /* 0x00006c00ff0477ac */ /* 0x000e220008000800 */
[----:B------:R-:W0:Y:S01]  /*0030*/  S2R R0, SR_TID.X ;  /* 0x0000000000007919 */ /* 0x000e220000002100 */
[----:B------:R-:W1:Y:S01]  /*0040*/  LDCU UR5, c[0x0][0x3a8] ;  /* 0x00007500ff0577ac */ /* 0x000e620008000800 */
[----:B0-----:R-:W-:-:S05]  /*0050*/  IMAD R13, R13, UR4, R0 ;  /* 0x000000040d0d7c24 */ /* 0x001fca000f8e0200 */
[----:B-1----:R-:W-:-:S13]  /*0060*/  ISETP.GE.AND P0, PT, R13, UR5, PT ;  /* 0x000000050d007c0c */ /* 0x002fda000bf06270 */
[----:B------:R-:W-:Y:S05]  /*0070*/  @P0 EXIT ;  /* 0x000000000000094d */ /* 0x000fea0003800000 */
[----:B------:R-:W0:Y:S01]  /*0080*/  LDC.64 R2, c[0x0][0x3a0] ;  /* 0x0000e800ff027b82 */ /* 0x000e220000000a00 */
[----:B------:R-:W1:Y:S01]  /*0090*/  LDCU.128 UR12, c[0x0][0x380] ;  /* 0x00007000ff0c77ac */ /* 0x000e620008000c00 */
[----:B------:R-:W-:Y:S01]  /*00a0*/  SHF.R.S32.HI R0, RZ, 0x1f, R13 ;  /* 0x0000001fff007819 */ /* 0x000fe2000001140d */
[----:B------:R-:W-:Y:S01]  /*00b0*/  IMAD.MOV.U32 R15, RZ, RZ, 0x7fffffff ;  /* 0x7fffffffff0f7424 */ /* 0x000fe200078e00ff */
[----:B------:R-:W2:Y:S04]  /*00c0*/  LDCU.64 UR6, c[0x0][0x390] ;  /* 0x00007200ff0677ac */ /* 0x000ea80008000a00 */
[----:B------:R-:W3:Y:S01]  /*00d0*/  LDC.64 R4, c[0x0][0x398] ;  /* 0x0000e600ff047b82 */ /* 0x000ee20000000a00 */
[----:B------:R-:W4:Y:S01]  /*00e0*/  LDCU UR8, c[0x0][0x3ac] ;  /* 0x00007580ff0877ac */ /* 0x000f220008000800 */
[----:B------:R-:W5:Y:S01]  /*00f0*/  LDCU.64 UR4, c[0x0][0x358] ;  /* 0x00006b00ff0477ac */ /* 0x000f620008000a00 */
[----:B-1----:R-:W-:-:S02]  /*0100*/  IADD3 R6, P0, PT, R13, UR14, RZ ;  /* 0x0000000e0d067c10 */ /* 0x002fc4000ff1e0ff */
[C---:B------:R-:W-:Y:S02]  /*0110*/  IADD3 R10, P2, PT, R13.reuse, UR12, RZ ;  /* 0x0000000c0d0a7c10 */ /* 0x040fe4000ff5e0ff */
[C---:B--2---:R-:W-:Y:S01]  /*0120*/  IADD3 R8, P1, PT, R13.reuse, UR6, RZ ;  /* 0x000000060d087c10 */ /* 0x044fe2000ff3e0ff */
[C---:B0-----:R-:W-:Y:S01]  /*0130*/  IMAD.WIDE R2, R13.reuse, 0x4, R2 ;  /* 0x000000040d027825 */ /* 0x041fe200078e0202 */
[C---:B------:R-:W-:Y:S02]  /*0140*/  IADD3.X R7, PT, PT, R0.reuse, UR15, RZ, P0, !PT ;  /* 0x0000000f00077c10 */ /* 0x040fe400087fe4ff */
[C---:B----4-:R-:W-:Y:S02]  /*0150*/  ISETP.NE.AND P0, PT, R13.reuse, UR8, PT ;  /* 0x000000080d007c0c */ /* 0x050fe4000bf05270 */
[C---:B------:R-:W-:Y:S02]  /*0160*/  IADD3.X R9, PT, PT, R0.reuse, UR7, RZ, P1, !PT ;  /* 0x0000000700097c10 */ /* 0x040fe40008ffe4ff */
[----:B------:R-:W-:Y:S01]  /*0170*/  IADD3.X R11, PT, PT, R0, UR13, RZ, P2, !PT ;  /* 0x0000000d000b7c10 */ /* 0x000fe200097fe4ff */
[----:B---3--:R-:W-:Y:S01]  /*0180*/  IMAD.WIDE R4, R13, 0x8, R4 ;  /* 0x000000080d047825 */ /* 0x008fe200078e0204 */
[----:B------:R-:W-:Y:S01]  /*0190*/  SEL R13, RZ, 0x1, P0 ;  /* 0x00000001ff0d7807 */ /* 0x000fe20000000000 */
[----:B-----5:R-:W-:Y:S04]  /*01a0*/  STG.E desc[UR4][R2.64], RZ ;  /* 0x000000ff02007986 */ /* 0x020fe8000c101904 */
[----:B------:R-:W-:Y:S04]  /*01b0*/  STG.E.U8 desc[UR4][R6.64], RZ ;  /* 0x000000ff06007986 */ /* 0x000fe8000c101104 */
[----:B------:R-:W-:Y:S04]  /*01c0*/  STG.E.U8 desc[UR4][R8.64], RZ ;  /* 0x000000ff08007986 */ /* 0x000fe8000c101104 */
[----:B------:R-:W-:Y:S04]  /*01d0*/  STG.E.U8 desc[UR4][R10.64], R13 ;  /* 0x0000000d0a007986 */ /* 0x000fe8000c101104 */
[----:B------:R-:W-:Y:S01]  /*01e0*/  STG.E desc[UR4][R4.64+0x4], R15 ;  /* 0x0000040f04007986 */ /* 0x000fe2000c101904 */
[----:B------:R-:W-:Y:S05]  /*01f0*/  EXIT ;  /* 0x000000000000794d */ /* 0x000fea0003800000 */
.L_x_15:
        /* <DEDUP_REMOVED lines=16> */
.L_x_18:


//--------------------- .nv.shared.reserved.0     --------------------------
	.section	.nv.shared.reserved.0,"aw",@nobits
	.weak		__nv_reservedSMEM_offset_0_alias
	.size		__nv_reservedSMEM_offset_0_alias, 0, 64
	.other		__nv_reservedSMEM_offset_0_alias,@"STO_CUDA_RESERVED_SHARED STV_DEFAULT"
__nv_reservedSMEM_offset_0_alias:
	.zero		0
	.zero		64


//--------------------- .nv.constant0._Z21set_residual_capacityP11Vertex_infoPbPiii --------------------------
	.section	.nv.constant0._Z21set_residual_capacityP11Vertex_infoPbPiii,"a",@progbits
	.sectionflags	@""
	.align	4
.nv.constant0._Z21set_residual_capacityP11Vertex_infoPbPiii:
	.zero		928


//--------------------- .nv.constant0._Z11search_pathPiP11Vertex_infoPbS2_S_ii --------------------------
	.section	.nv.constant0._Z11search_pathPiP11Vertex_infoPbS2_S_ii,"a",@progbits
	.sectionflags	@""
	.align	4
.nv.constant0._Z11search_pathPiP11Vertex_infoPbS2_S_ii:
	.zero		944


//--------------------- .nv.constant0._Z21device_set_parametersPbS_S_P11Vertex_infoPiii --------------------------
	.section	.nv.constant0._Z21device_set_parametersPbS_S_P11Vertex_infoPiii,"a",@progbits
	.sectionflags	@""
	.align	4
.nv.constant0._Z21device_set_parametersPbS_S_P11Vertex_infoPiii:
	.zero		944


//--------------------- SYMBOLS --------------------------

	.type		.nv.reservedSmem.offset0,@object
	.size		.nv.reservedSmem.offset0,0x4
